//
// Generated by NVIDIA NVVM Compiler
//
// Compiler Build ID: CL-36424714
// Cuda compilation tools, release 13.0, V13.0.88
// Based on NVVM 20.0.0
//

.version 9.0
.target sm_100
.address_size 64

	// .globl	_Z17findPrimesInRangePyS_y
.global .align 8 .b8 d_primes[1600];
.global .align 4 .u32 d_primes_count;

.visible .entry _Z17findPrimesInRangePyS_y(
	.param .u64 .ptr .align 1 _Z17findPrimesInRangePyS_y_param_0,
	.param .u64 .ptr .align 1 _Z17findPrimesInRangePyS_y_param_1,
	.param .u64 _Z17findPrimesInRangePyS_y_param_2
)
{
	.reg .pred 	%p<18>;
	.reg .b32 	%r<24>;
	.reg .b64 	%rd<65>;

	ld.param.u64 	%rd30, [_Z17findPrimesInRangePyS_y_param_0];
	ld.param.u64 	%rd31, [_Z17findPrimesInRangePyS_y_param_1];
	ld.param.u64 	%rd64, [_Z17findPrimesInRangePyS_y_param_2];
	mov.u32 	%r3, %tid.x;
	and.b32  	%r4, %r3, 31;
	setp.ne.s32 	%p1, %r4, 0;
	@%p1 bra 	$L__BB0_29;
	mov.u32 	%r5, %ctaid.x;
	cvta.to.global.u64 	%rd33, %rd31;
	cvta.to.global.u64 	%rd34, %rd30;
	mul.wide.u32 	%rd35, %r5, 8;
	add.s64 	%rd36, %rd34, %rd35;
	ld.global.u64 	%rd54, [%rd36];
	add.s64 	%rd2, %rd33, %rd35;
	ld.global.u64 	%rd53, [%rd2];
	setp.gt.u64 	%p2, %rd54, %rd53;
	@%p2 bra 	$L__BB0_29;
$L__BB0_2:
	or.b64  	%rd37, %rd64, %rd54;
	and.b64  	%rd38, %rd37, -4294967296;
	setp.ne.s64 	%p3, %rd38, 0;
	@%p3 bra 	$L__BB0_4;
	cvt.u32.u64 	%r6, %rd54;
	cvt.u32.u64 	%r7, %rd64;
	rem.u32 	%r8, %r7, %r6;
	cvt.u64.u32 	%rd56, %r8;
	bra.uni 	$L__BB0_5;
$L__BB0_4:
	rem.u64 	%rd56, %rd64, %rd54;
$L__BB0_5:
	setp.ne.s64 	%p4, %rd56, 0;
	mov.b32 	%r23, 0;
	@%p4 bra 	$L__BB0_28;
$L__BB0_6:
	add.s32 	%r23, %r23, 1;
	or.b64  	%rd39, %rd64, %rd54;
	and.b64  	%rd40, %rd39, -4294967296;
	setp.ne.s64 	%p5, %rd40, 0;
	@%p5 bra 	$L__BB0_8;
	cvt.u32.u64 	%r10, %rd54;
	cvt.u32.u64 	%r11, %rd64;
	div.u32 	%r12, %r11, %r10;
	cvt.u64.u32 	%rd64, %r12;
	bra.uni 	$L__BB0_9;
$L__BB0_8:
	div.u64 	%rd64, %rd64, %rd54;
$L__BB0_9:
	or.b64  	%rd41, %rd64, %rd54;
	and.b64  	%rd42, %rd41, -4294967296;
	setp.ne.s64 	%p6, %rd42, 0;
	@%p6 bra 	$L__BB0_11;
	cvt.u32.u64 	%r13, %rd54;
	cvt.u32.u64 	%r14, %rd64;
	rem.u32 	%r15, %r14, %r13;
	cvt.u64.u32 	%rd59, %r15;
	bra.uni 	$L__BB0_12;
$L__BB0_11:
	rem.u64 	%rd59, %rd64, %rd54;
$L__BB0_12:
	setp.eq.s64 	%p7, %rd59, 0;
	@%p7 bra 	$L__BB0_6;
	setp.lt.u64 	%p8, %rd54, 2;
	@%p8 bra 	$L__BB0_28;
	setp.lt.u64 	%p9, %rd54, 4;
	@%p9 bra 	$L__BB0_27;
	mul.lo.s64 	%rd43, %rd54, -6148914691236517205;
	setp.lt.u64 	%p10, %rd43, 6148914691236517206;
	@%p10 bra 	$L__BB0_28;
	setp.lt.u64 	%p11, %rd54, 25;
	@%p11 bra 	$L__BB0_27;
	mov.b64 	%rd60, 5;
	cvt.u32.u64 	%r17, %rd54;
	bra.uni 	$L__BB0_19;
$L__BB0_18:
	add.s64 	%rd60, %rd60, 6;
	mul.lo.s64 	%rd49, %rd60, %rd60;
	setp.gt.u64 	%p16, %rd49, %rd54;
	@%p16 bra 	$L__BB0_27;
$L__BB0_19:
	or.b64  	%rd45, %rd54, %rd60;
	and.b64  	%rd46, %rd45, -4294967296;
	setp.ne.s64 	%p12, %rd46, 0;
	@%p12 bra 	$L__BB0_21;
	cvt.u32.u64 	%r16, %rd60;
	rem.u32 	%r18, %r17, %r16;
	cvt.u64.u32 	%rd61, %r18;
	bra.uni 	$L__BB0_22;
$L__BB0_21:
	rem.u64 	%rd61, %rd54, %rd60;
$L__BB0_22:
	setp.eq.s64 	%p13, %rd61, 0;
	@%p13 bra 	$L__BB0_28;
	add.s64 	%rd22, %rd60, 2;
	or.b64  	%rd47, %rd54, %rd22;
	and.b64  	%rd48, %rd47, -4294967296;
	setp.ne.s64 	%p14, %rd48, 0;
	@%p14 bra 	$L__BB0_25;
	cvt.u32.u64 	%r19, %rd22;
	rem.u32 	%r21, %r17, %r19;
	cvt.u64.u32 	%rd62, %r21;
	bra.uni 	$L__BB0_26;
$L__BB0_25:
	rem.u64 	%rd62, %rd54, %rd22;
$L__BB0_26:
	setp.eq.s64 	%p15, %rd62, 0;
	@%p15 bra 	$L__BB0_28;
	bra.uni 	$L__BB0_18;
$L__BB0_27:
	atom.global.add.u32 	%r22, [d_primes_count], 1;
	mul.wide.s32 	%rd50, %r22, 16;
	mov.u64 	%rd51, d_primes;
	add.s64 	%rd52, %rd51, %rd50;
	st.global.u64 	[%rd52], %rd54;
	st.global.u32 	[%rd52+8], %r23;
	ld.global.u64 	%rd53, [%rd2];
$L__BB0_28:
	add.s64 	%rd54, %rd54, 2;
	setp.le.u64 	%p17, %rd54, %rd53;
	@%p17 bra 	$L__BB0_2;
$L__BB0_29:
	ret;

}


// ===== COMPILED SASS (sm_100) =====

	.target	sm_100

	.elftype	@"ET_EXEC"


//--------------------- .note.nv.tkinfo           --------------------------
	.section	.note.nv.tkinfo,"",@"SHT_NOTE"
	.sectionflags	@"SHF_NOTE_NV_TKINFO"
	.tkinfo
        /*0018*/ 	.word	0x00000002
        /*0030*/ 	.string	""
        /*0030*/ 	.string	"ptxas"
        /*0030*/ 	.string	"Cuda compilation tools, release 13.0, V13.0.88"
        /*0030*/ 	.string	"Build cuda_13.0.r13.0/compiler.36424714_0"
        /*0030*/ 	.string	"-arch sm_100 -m 64 "



//--------------------- .note.nv.cuinfo           --------------------------
	.section	.note.nv.cuinfo,"",@"SHT_NOTE"
	.sectionflags	@"SHF_NOTE_NV_CUINFO"
        /*0018*/ 	.short	0x0002
        /*001a*/ 	.short	0x0064
        /*001c*/ 	.short	0x0082
	.zero		2


//--------------------- .nv.info                  --------------------------
	.section	.nv.info,"",@"SHT_CUDA_INFO"
	.align	4


	//----- nvinfo : EIATTR_REGCOUNT
	.align		4
        /*0000*/ 	.byte	0x04, 0x2f
        /*0002*/ 	.short	(.L_3 - .L_2)
	.align		4
.L_2:
        /*0004*/ 	.word	index@(_Z17findPrimesInRangePyS_y)
        /*0008*/ 	.word	0x0000001e


	//----- nvinfo : EIATTR_FRAME_SIZE
	.align		4
.L_3:
        /*000c*/ 	.byte	0x04, 0x11
        /*000e*/ 	.short	(.L_5 - .L_4)
	.align		4
.L_4:
        /*0010*/ 	.word	index@($__internal_1_$__cuda_sm20_rem_u64)
        /*0014*/ 	.word	0x00000000


	//----- nvinfo : EIATTR_FRAME_SIZE
	.align		4
.L_5:
        /*0018*/ 	.byte	0x04, 0x11
        /*001a*/ 	.short	(.L_7 - .L_6)
	.align		4
.L_6:
        /*001c*/ 	.word	index@($__internal_0_$__cuda_sm20_div_u64)
        /*0020*/ 	.word	0x00000000


	//----- nvinfo : EIATTR_FRAME_SIZE
	.align		4
.L_7:
        /*0024*/ 	.byte	0x04, 0x11
        /*0026*/ 	.short	(.L_9 - .L_8)
	.align		4
.L_8:
        /*0028*/ 	.word	index@(_Z17findPrimesInRangePyS_y)
        /*002c*/ 	.word	0x00000000


	//----- nvinfo : EIATTR_MIN_STACK_SIZE
	.align		4
.L_9:
        /*0030*/ 	.byte	0x04, 0x12
        /*0032*/ 	.short	(.L_11 - .L_10)
	.align		4
.L_10:
        /*0034*/ 	.word	index@(_Z17findPrimesInRangePyS_y)
        /*0038*/ 	.word	0x00000000
.L_11:


//--------------------- .nv.compat                --------------------------
	.section	.nv.compat,"",@"SHT_CUDA_COMPAT_INFO"
	.align	4
        /*0000*/ 	.byte	0x02, 0x09, 0x00, 0x00, 0x02, 0x02, 0x01, 0x00, 0x02, 0x05, 0x05, 0x00, 0x03, 0x07, 0x01, 0x01
        /*0010*/ 	.byte	0x02, 0x03, 0x00, 0x00, 0x02, 0x06, 0x01, 0x00, 0x04, 0x0b, 0x08, 0x00, 0x09, 0x00, 0x00, 0x00
        /*0020*/ 	.byte	0x00, 0x00, 0x00, 0x00


//--------------------- .nv.info._Z17findPrimesInRangePyS_y --------------------------
	.section	.nv.info._Z17findPrimesInRangePyS_y,"",@"SHT_CUDA_INFO"
	.sectionflags	@""
	.align	4


	//----- nvinfo : EIATTR_CUDA_API_VERSION
	.align		4
        /*0000*/ 	.byte	0x04, 0x37
        /*0002*/ 	.short	(.L_13 - .L_12)
.L_12:
        /*0004*/ 	.word	0x00000082


	//----- nvinfo : EIATTR_KPARAM_INFO
	.align		4
.L_13:
        /*0008*/ 	.byte	0x04, 0x17
        /*000a*/ 	.short	(.L_15 - .L_14)
.L_14:
        /*000c*/ 	.word	0x00000000
        /*0010*/ 	.short	0x0002
        /*0012*/ 	.short	0x0010
        /*0014*/ 	.byte	0x00, 0xf0, 0x21, 0x00


	//----- nvinfo : EIATTR_KPARAM_INFO
	.align		4
.L_15:
        /*0018*/ 	.byte	0x04, 0x17
        /*001a*/ 	.short	(.L_17 - .L_16)
.L_16:
        /*001c*/ 	.word	0x00000000
        /*0020*/ 	.short	0x0001
        /*0022*/ 	.short	0x0008
        /*0024*/ 	.byte	0x00, 0xf5, 0x21, 0x00


	//----- nvinfo : EIATTR_KPARAM_INFO
	.align		4
.L_17:
        /*0028*/ 	.byte	0x04, 0x17
        /*002a*/ 	.short	(.L_19 - .L_18)
.L_18:
        /*002c*/ 	.word	0x00000000
        /*0030*/ 	.short	0x0000
        /*0032*/ 	.short	0x0000
        /*0034*/ 	.byte	0x00, 0xf5, 0x21, 0x00


	//----- nvinfo : EIATTR_SPARSE_MMA_MASK
	.align		4
.L_19:
        /*0038*/ 	.byte	0x03, 0x50
        /*003a*/ 	.short	0x0000


	//----- nvinfo : EIATTR_MAXREG_COUNT
	.align		4
        /*003c*/ 	.byte	0x03, 0x1b
        /*003e*/ 	.short	0x00ff


	//----- nvinfo : EIATTR_MERCURY_ISA_VERSION
	.align		4
        /*0040*/ 	.byte	0x03, 0x5f
        /*0042*/ 	.short	0x0101


	//----- nvinfo : EIATTR_INT_WARP_WIDE_INSTR_OFFSETS
	.align		4
        /*0044*/ 	.byte	0x04, 0x31
        /*0046*/ 	.short	(.L_21 - .L_20)


	//   ....[0]....
.L_20:
        /*0048*/ 	.word	0x00000cf0


	//   ....[1]....
        /*004c*/ 	.word	0x00000d90


	//----- nvinfo : EIATTR_VRC_CTA_INIT_COUNT
	.align		4
.L_21:
        /*0050*/ 	.byte	0x02, 0x4a
	.zero		1
	.zero		1


	//----- nvinfo : EIATTR_EXIT_INSTR_OFFSETS
	.align		4
        /*0054*/ 	.byte	0x04, 0x1c
        /*0056*/ 	.short	(.L_23 - .L_22)


	//   ....[0]....
.L_22:
        /*0058*/ 	.word	0x00000050


	//   ....[1]....
        /*005c*/ 	.word	0x00000110


	//   ....[2]....
        /*0060*/ 	.word	0x00000e50


	//----- nvinfo : EIATTR_CRS_STACK_SIZE
	.align		4
.L_23:
        /*0064*/ 	.byte	0x04, 0x1e
        /*0066*/ 	.short	(.L_25 - .L_24)
.L_24:
        /*0068*/ 	.word	0x00000000


	//----- nvinfo : EIATTR_CBANK_PARAM_SIZE
	.align		4
.L_25:
        /*006c*/ 	.byte	0x03, 0x19
        /*006e*/ 	.short	0x0018


	//----- nvinfo : EIATTR_PARAM_CBANK
	.align		4
        /*0070*/ 	.byte	0x04, 0x0a
        /*0072*/ 	.short	(.L_27 - .L_26)
	.align		4
.L_26:
        /*0074*/ 	.word	index@(.nv.constant0._Z17findPrimesInRangePyS_y)
        /*0078*/ 	.short	0x0380
        /*007a*/ 	.short	0x0018


	//----- nvinfo : EIATTR_SW_WAR
	.align		4
.L_27:
        /*007c*/ 	.byte	0x04, 0x36
        /*007e*/ 	.short	(.L_29 - .L_28)
.L_28:
        /*0080*/ 	.word	0x00000008
.L_29:


//--------------------- .nv.callgraph             --------------------------
	.section	.nv.callgraph,"",@"SHT_CUDA_CALLGRAPH"
	.align	4
	.sectionentsize	8
	.align		4
        /*0000*/ 	.word	0x00000000
	.align		4
        /*0004*/ 	.word	0xffffffff
	.align		4
        /*0008*/ 	.word	0x00000000
	.align		4
        /*000c*/ 	.word	0xfffffffe
	.align		4
        /*0010*/ 	.word	0x00000000
	.align		4
        /*0014*/ 	.word	0xfffffffd
	.align		4
        /*0018*/ 	.word	0x00000000
	.align		4
        /*001c*/ 	.word	0xfffffffc


//--------------------- .nv.constant4             --------------------------
	.section	.nv.constant4,"a",@progbits
	.align	8
	.align		8
.nv.constant4:
        /*0000*/ 	.dword	d_primes
	.align		8
        /*0008*/ 	.dword	d_primes_count


//--------------------- .text._Z17findPrimesInRangePyS_y --------------------------
	.section	.text._Z17findPrimesInRangePyS_y,"ax",@progbits
	.align	128
        .global         _Z17findPrimesInRangePyS_y
        .type           _Z17findPrimesInRangePyS_y,@function
        .size           _Z17findPrimesInRangePyS_y,(.L_x_17 - _Z17findPrimesInRangePyS_y)
        .other          _Z17findPrimesInRangePyS_y,@"STO_CUDA_ENTRY STV_DEFAULT"
_Z17findPrimesInRangePyS_y:
.text._Z17findPrimesInRangePyS_y:
[----:B------:R-:W-:Y:S01]  /*0000*/  LDC R1, c[0x0][0x37c] ;  /* 0x0000df00ff017b82 */ /* 0x000fe20000000800 */
[----:B------:R-:W0:Y:S01]  /*0010*/  S2R R0, SR_TID.X ;  /* 0x0000000000007919 */ /* 0x000e220000002100 */
[----:B------:R-:W1:Y:S01]  /*0020*/  LDCU UR4, c[0x0][0x390] ;  /* 0x00007200ff0477ac */ /* 0x000e620008000800 */
[----:B0-----:R-:W-:Y:S01]  /*0030*/  LOP3.LUT P0, RZ, R0, 0x1f, RZ, 0xc0, !PT ;  /* 0x0000001f00ff7812 */ /* 0x001fe2000780c0ff */
[----:B-1----:R-:W-:-:S12]  /*0040*/  IMAD.U32 R0, RZ, RZ, UR4 ;  /* 0x00000004ff007e24 */ /* 0x002fd8000f8e00ff */
[----:B------:R-:W-:Y:S05]  /*0050*/  @P0 EXIT ;  /* 0x000000000000094d */ /* 0x000fea0003800000 */
[----:B------:R-:W0:Y:S01]  /*0060*/  S2R R3, SR_CTAID.X ;  /* 0x0000000000037919 */ /* 0x000e220000002500 */
[----:B------:R-:W0:Y:S01]  /*0070*/  LDC.64 R4, c[0x0][0x380] ;  /* 0x0000e000ff047b82 */ /* 0x000e220000000a00 */
[----:B------:R-:W1:Y:S07]  /*0080*/  LDCU.64 UR4, c[0x0][0x358] ;  /* 0x00006b00ff0477ac */ /* 0x000e6e0008000a00 */
[----:B------:R-:W2:Y:S01]  /*0090*/  LDC.64 R12, c[0x0][0x388] ;  /* 0x0000e200ff0c7b82 */ /* 0x000ea20000000a00 */
[----:B0-----:R-:W-:-:S04]  /*00a0*/  IMAD.WIDE.U32 R4, R3, 0x8, R4 ;  /* 0x0000000803047825 */ /* 0x001fc800078e0004 */
[----:B--2---:R-:W-:Y:S02]  /*00b0*/  IMAD.WIDE.U32 R12, R3, 0x8, R12 ;  /* 0x00000008030c7825 */ /* 0x004fe400078e000c */
[----:B-1----:R-:W2:Y:S04]  /*00c0*/  LDG.E.64 R4, desc[UR4][R4.64] ;  /* 0x0000000404047981 */ /* 0x002ea8000c1e1b00 */
[----:B------:R-:W2:Y:S01]  /*00d0*/  LDG.E.64 R14, desc[UR4][R12.64] ;  /* 0x000000040c0e7981 */ /* 0x000ea2000c1e1b00 */
[----:B------:R-:W0:Y:S01]  /*00e0*/  LDC R2, c[0x0][0x394] ;  /* 0x0000e500ff027b82 */ /* 0x000e220000000800 */
[----:B--2---:R-:W-:-:S04]  /*00f0*/  ISETP.GT.U32.AND P0, PT, R4, R14, PT ;  /* 0x0000000e0400720c */ /* 0x004fc80003f04070 */
[----:B------:R-:W-:-:S13]  /*0100*/  ISETP.GT.U32.AND.EX P0, PT, R5, R15, PT, P0 ;  /* 0x0000000f0500720c */ /* 0x000fda0003f04100 */
[----:B0-----:R-:W-:Y:S05]  /*0110*/  @P0 EXIT ;  /* 0x000000000000094d */ /* 0x001fea0003800000 */
[----:B------:R-:W-:-:S07]  /*0120*/  IMAD.MOV.U32 R3, RZ, RZ, R4 ;  /* 0x000000ffff037224 */ /* 0x000fce00078e0004 */
.L_x_14:
[----:B------:R-:W-:-:S04]  /*0130*/  LOP3.LUT R4, R2, R5, RZ, 0xfc, !PT ;  /* 0x0000000502047212 */ /* 0x000fc800078efcff */
[----:B------:R-:W-:-:S13]  /*0140*/  ISETP.NE.U32.AND P0, PT, R4, RZ, PT ;  /* 0x000000ff0400720c */ /* 0x000fda0003f05070 */
[----:B------:R-:W-:Y:S05]  /*0150*/  @P0 BRA `(.L_x_0) ;  /* 0x0000000000500947 */ /* 0x000fea0003800000 */
[----:B------:R-:W0:Y:S01]  /*0160*/  I2F.U32.RP R4, R3 ;  /* 0x0000000300047306 */ /* 0x000e220000209000 */
[----:B------:R-:W-:-:S07]  /*0170*/  ISETP.NE.U32.AND P1, PT, R3, RZ, PT ;  /* 0x000000ff0300720c */ /* 0x000fce0003f25070 */
[----:B0-----:R-:W0:Y:S02]  /*0180*/  MUFU.RCP R4, R4 ;  /* 0x0000000400047308 */ /* 0x001e240000001000 */
[----:B0-----:R-:W-:-:S06]  /*0190*/  VIADD R6, R4, 0xffffffe ;  /* 0x0ffffffe04067836 */ /* 0x001fcc0000000000 */
[----:B------:R0:W1:Y:S02]  /*01a0*/  F2I.FTZ.U32.TRUNC.NTZ R7, R6 ;  /* 0x0000000600077305 */ /* 0x000064000021f000 */
[----:B0-----:R-:W-:Y:S01]  /*01b0*/  IMAD.MOV.U32 R6, RZ, RZ, RZ ;  /* 0x000000ffff067224 */ /* 0x001fe200078e00ff */
[----:B-1----:R-:W-:-:S05]  /*01c0*/  IADD3 R8, PT, PT, RZ, -R7, RZ ;  /* 0x80000007ff087210 */ /* 0x002fca0007ffe0ff */
[----:B------:R-:W-:-:S04]  /*01d0*/  IMAD R9, R8, R3, RZ ;  /* 0x0000000308097224 */ /* 0x000fc800078e02ff */
[----:B------:R-:W-:-:S06]  /*01e0*/  IMAD.HI.U32 R7, R7, R9, R6 ;  /* 0x0000000907077227 */ /* 0x000fcc00078e0006 */
[----:B------:R-:W-:-:S04]  /*01f0*/  IMAD.HI.U32 R7, R7, R0, RZ ;  /* 0x0000000007077227 */ /* 0x000fc800078e00ff */
[----:B------:R-:W-:-:S04]  /*0200*/  IMAD.MOV R7, RZ, RZ, -R7 ;  /* 0x000000ffff077224 */ /* 0x000fc800078e0a07 */
[----:B------:R-:W-:-:S05]  /*0210*/  IMAD R8, R3, R7, R0 ;  /* 0x0000000703087224 */ /* 0x000fca00078e0200 */
[----:B------:R-:W-:-:S13]  /*0220*/  ISETP.GE.U32.AND P0, PT, R8, R3, PT ;  /* 0x000000030800720c */ /* 0x000fda0003f06070 */
[----:B------:R-:W-:-:S05]  /*0230*/  @P0 IMAD.IADD R8, R8, 0x1, -R3 ;  /* 0x0000000108080824 */ /* 0x000fca00078e0a03 */
[----:B------:R-:W-:-:S13]  /*0240*/  ISETP.GE.U32.AND P0, PT, R8, R3, PT ;  /* 0x000000030800720c */ /* 0x000fda0003f06070 */
[-C--:B------:R-:W-:Y:S02]  /*0250*/  @P0 IADD3 R8, PT, PT, R8, -R3.reuse, RZ ;  /* 0x8000000308080210 */ /* 0x080fe40007ffe0ff */
[----:B------:R-:W-:-:S04]  /*0260*/  @!P1 LOP3.LUT R8, RZ, R3, RZ, 0x33, !PT ;  /* 0x00000003ff089212 */ /* 0x000fc800078e33ff */
[----:B------:R-:W-:-:S04]  /*0270*/  ISETP.NE.U32.AND P0, PT, R8, RZ, PT ;  /* 0x000000ff0800720c */ /* 0x000fc80003f05070 */
[----:B------:R-:W-:Y:S01]  /*0280*/  ISETP.NE.AND.EX P0, PT, RZ, RZ, PT, P0 ;  /* 0x000000ffff00720c */ /* 0x000fe20003f05300 */
[----:B------:R-:W-:-:S12]  /*0290*/  BRA `(.L_x_1) ;  /* 0x0000000000207947 */ /* 0x000fd80003800000 */
.L_x_0:
[----:B------:R-:W-:Y:S01]  /*02a0*/  IMAD.MOV.U32 R4, RZ, RZ, R0 ;  /* 0x000000ffff047224 */ /* 0x000fe200078e0000 */
[----:B------:R-:W-:Y:S01]  /*02b0*/  MOV R11, R5 ;  /* 0x00000005000b7202 */ /* 0x000fe20000000f00 */
[----:B------:R-:W-:Y:S01]  /*02c0*/  IMAD.MOV.U32 R20, RZ, RZ, R2 ;  /* 0x000000ffff147224 */ /* 0x000fe200078e0002 */
[----:B------:R-:W-:Y:S01]  /*02d0*/  MOV R6, 0x300 ;  /* 0x0000030000067802 */ /* 0x000fe20000000f00 */
[----:B------:R-:W-:-:S07]  /*02e0*/  IMAD.MOV.U32 R10, RZ, RZ, R3 ;  /* 0x000000ffff0a7224 */ /* 0x000fce00078e0003 */
[----:B------:R-:W-:Y:S05]  /*02f0*/  CALL.REL.NOINC `($__internal_1_$__cuda_sm20_rem_u64) ;  /* 0x0000000c00f07944 */ /* 0x000fea0003c00000 */
[----:B------:R-:W-:-:S04]  /*0300*/  ISETP.NE.U32.AND P0, PT, R4, RZ, PT ;  /* 0x000000ff0400720c */ /* 0x000fc80003f05070 */
[----:B------:R-:W-:-:S13]  /*0310*/  ISETP.NE.AND.EX P0, PT, R16, RZ, PT, P0 ;  /* 0x000000ff1000720c */ /* 0x000fda0003f05300 */
.L_x_1:
[----:B------:R-:W-:Y:S05]  /*0320*/  @P0 BRA `(.L_x_2) ;  /* 0x0000000800b40947 */ /* 0x000fea0003800000 */
[----:B------:R-:W-:-:S07]  /*0330*/  IMAD.MOV.U32 R7, RZ, RZ, RZ ;  /* 0x000000ffff077224 */ /* 0x000fce00078e00ff */
.L_x_7:
[----:B------:R-:W-:Y:S01]  /*0340*/  LOP3.LUT R4, R2, R5, RZ, 0xfc, !PT ;  /* 0x0000000502047212 */ /* 0x000fe200078efcff */
[----:B------:R-:W-:-:S03]  /*0350*/  VIADD R7, R7, 0x1 ;  /* 0x0000000107077836 */ /* 0x000fc60000000000 */
        /* <DEDUP_REMOVED lines=13> */
[----:B------:R-:W-:Y:S02]  /*0430*/  IMAD R0, R3, R2, R0 ;  /* 0x0000000203007224 */ /* 0x000fe400078e0200 */
[----:B------:R-:W-:-:S03]  /*0440*/  IMAD.MOV.U32 R2, RZ, RZ, RZ ;  /* 0x000000ffff027224 */ /* 0x000fc600078e00ff */
[----:B------:R-:W-:-:S13]  /*0450*/  ISETP.GE.U32.AND P0, PT, R0, R3, PT ;  /* 0x000000030000720c */ /* 0x000fda0003f06070 */
[----:B------:R-:W-:Y:S01]  /*0460*/  @P0 IMAD.IADD R0, R0, 0x1, -R3 ;  /* 0x0000000100000824 */ /* 0x000fe200078e0a03 */
[----:B------:R-:W-:-:S04]  /*0470*/  @P0 IADD3 R4, PT, PT, R4, 0x1, RZ ;  /* 0x0000000104040810 */ /* 0x000fc80007ffe0ff */
[----:B------:R-:W-:-:S13]  /*0480*/  ISETP.GE.U32.AND P1, PT, R0, R3, PT ;  /* 0x000000030000720c */ /* 0x000fda0003f26070 */
[----:B------:R-:W-:Y:S01]  /*0490*/  @P1 VIADD R4, R4, 0x1 ;  /* 0x0000000104041836 */ /* 0x000fe20000000000 */
[----:B------:R-:W-:-:S05]  /*04a0*/  @!P2 LOP3.LUT R4, RZ, R3, RZ, 0x33, !PT ;  /* 0x00000003ff04a212 */ /* 0x000fca00078e33ff */
[----:B------:R-:W-:Y:S01]  /*04b0*/  IMAD.MOV.U32 R0, RZ, RZ, R4 ;  /* 0x000000ffff007224 */ /* 0x000fe200078e0004 */
[----:B------:R-:W-:Y:S06]  /*04c0*/  BRA `(.L_x_4) ;  /* 0x0000000000147947 */ /* 0x000fec0003800000 */
.L_x_3:
[----:B------:R-:W-:Y:S02]  /*04d0*/  MOV R4, R0 ;  /* 0x0000000000047202 */ /* 0x000fe40000000f00 */
[----:B------:R-:W-:-:S07]  /*04e0*/  MOV R0, 0x500 ;  /* 0x0000050000007802 */ /* 0x000fce0000000f00 */
[----:B------:R-:W-:Y:S05]  /*04f0*/  CALL.REL.NOINC `($__internal_0_$__cuda_sm20_div_u64) ;  /* 0x0000000800587944 */ /* 0x000fea0003c00000 */
[----:B------:R-:W-:Y:S02]  /*0500*/  IMAD.MOV.U32 R0, RZ, RZ, R2 ;  /* 0x000000ffff007224 */ /* 0x000fe400078e0002 */
[----:B------:R-:W-:-:S07]  /*0510*/  IMAD.MOV.U32 R2, RZ, RZ, R4 ;  /* 0x000000ffff027224 */ /* 0x000fce00078e0004 */
.L_x_4:
        /* <DEDUP_REMOVED lines=23> */
.L_x_5:
        /* <DEDUP_REMOVED lines=8> */
.L_x_6:
[----:B------:R-:W-:Y:S05]  /*0710*/  @!P0 BRA `(.L_x_7) ;  /* 0xfffffffc00088947 */ /* 0x000fea000383ffff */
[----:B------:R-:W-:-:S04]  /*0720*/  ISETP.GE.U32.AND P0, PT, R3, 0x2, PT ;  /* 0x000000020300780c */ /* 0x000fc80003f06070 */
[----:B------:R-:W-:-:S13]  /*0730*/  ISETP.GE.U32.AND.EX P0, PT, R5, RZ, PT, P0 ;  /* 0x000000ff0500720c */ /* 0x000fda0003f06100 */
[----:B------:R-:W-:Y:S05]  /*0740*/  @!P0 BRA `(.L_x_2) ;  /* 0x0000000400ac8947 */ /* 0x000fea0003800000 */
[----:B------:R-:W-:-:S04]  /*0750*/  ISETP.GE.U32.AND P0, PT, R3, 0x4, PT ;  /* 0x000000040300780c */ /* 0x000fc80003f06070 */
[----:B------:R-:W-:-:S13]  /*0760*/  ISETP.GE.U32.AND.EX P0, PT, R5, RZ, PT, P0 ;  /* 0x000000ff0500720c */ /* 0x000fda0003f06100 */
[----:B------:R-:W-:Y:S05]  /*0770*/  @!P0 BRA `(.L_x_8) ;  /* 0x0000000400588947 */ /* 0x000fea0003800000 */
[----:B------:R-:W-:Y:S02]  /*0780*/  IMAD R4, R5, -0x55555555, RZ ;  /* 0xaaaaaaab05047824 */ /* 0x000fe400078e02ff */
[----:B------:R-:W-:-:S04]  /*0790*/  IMAD.WIDE.U32 R8, R3, -0x55555555, RZ ;  /* 0xaaaaaaab03087825 */ /* 0x000fc800078e00ff */
[----:B------:R-:W-:Y:S01]  /*07a0*/  IMAD R11, R3, -0x55555556, R4 ;  /* 0xaaaaaaaa030b7824 */ /* 0x000fe200078e0204 */
[----:B------:R-:W-:-:S03]  /*07b0*/  ISETP.GE.U32.AND P0, PT, R8, 0x55555556, PT ;  /* 0x555555560800780c */ /* 0x000fc60003f06070 */
[----:B------:R-:W-:-:S05]  /*07c0*/  IMAD.IADD R8, R9, 0x1, R11 ;  /* 0x0000000109087824 */ /* 0x000fca00078e020b */
[----:B------:R-:W-:-:S13]  /*07d0*/  ISETP.GE.U32.AND.EX P0, PT, R8, 0x55555555, PT, P0 ;  /* 0x555555550800780c */ /* 0x000fda0003f06100 */
[----:B------:R-:W-:Y:S05]  /*07e0*/  @!P0 BRA `(.L_x_2) ;  /* 0x0000000400848947 */ /* 0x000fea0003800000 */
[----:B------:R-:W-:-:S04]  /*07f0*/  ISETP.GE.U32.AND P0, PT, R3, 0x19, PT ;  /* 0x000000190300780c */ /* 0x000fc80003f06070 */
[----:B------:R-:W-:-:S13]  /*0800*/  ISETP.GE.U32.AND.EX P0, PT, R5, RZ, PT, P0 ;  /* 0x000000ff0500720c */ /* 0x000fda0003f06100 */
[----:B------:R-:W-:Y:S05]  /*0810*/  @!P0 BRA `(.L_x_8) ;  /* 0x0000000400308947 */ /* 0x000fea0003800000 */
[----:B------:R-:W-:Y:S02]  /*0820*/  IMAD.MOV.U32 R8, RZ, RZ, 0x5 ;  /* 0x00000005ff087424 */ /* 0x000fe400078e00ff */
[----:B------:R-:W-:-:S07]  /*0830*/  IMAD.MOV.U32 R9, RZ, RZ, RZ ;  /* 0x000000ffff097224 */ /* 0x000fce00078e00ff */
.L_x_13:
[----:B------:R-:W-:-:S04]  /*0840*/  LOP3.LUT R4, R5, R9, RZ, 0xfc, !PT ;  /* 0x0000000905047212 */ /* 0x000fc800078efcff */
[----:B------:R-:W-:-:S13]  /*0850*/  ISETP.NE.U32.AND P0, PT, R4, RZ, PT ;  /* 0x000000ff0400720c */ /* 0x000fda0003f05070 */
[----:B------:R-:W-:Y:S05]  /*0860*/  @P0 BRA `(.L_x_9) ;  /* 0x0000000000500947 */ /* 0x000fea0003800000 */
[----:B------:R-:W0:Y:S01]  /*0870*/  I2F.U32.RP R4, R8 ;  /* 0x0000000800047306 */ /* 0x000e220000209000 */
[----:B------:R-:W-:-:S07]  /*0880*/  ISETP.NE.U32.AND P1, PT, R8, RZ, PT ;  /* 0x000000ff0800720c */ /* 0x000fce0003f25070 */
[----:B0-----:R-:W0:Y:S02]  /*0890*/  MUFU.RCP R4, R4 ;  /* 0x0000000400047308 */ /* 0x001e240000001000 */
[----:B0-----:R-:W-:-:S06]  /*08a0*/  IADD3 R10, PT, PT, R4, 0xffffffe, RZ ;  /* 0x0ffffffe040a7810 */ /* 0x001fcc0007ffe0ff */
[----:B------:R0:W1:Y:S02]  /*08b0*/  F2I.FTZ.U32.TRUNC.NTZ R11, R10 ;  /* 0x0000000a000b7305 */ /* 0x000064000021f000 */
[----:B0-----:R-:W-:Y:S02]  /*08c0*/  IMAD.MOV.U32 R10, RZ, RZ, RZ ;  /* 0x000000ffff0a7224 */ /* 0x001fe400078e00ff */
[----:B-1----:R-:W-:-:S04]  /*08d0*/  IMAD.MOV R17, RZ, RZ, -R11 ;  /* 0x000000ffff117224 */ /* 0x002fc800078e0a0b */
[----:B------:R-:W-:-:S04]  /*08e0*/  IMAD R17, R17, R8, RZ ;  /* 0x0000000811117224 */ /* 0x000fc800078e02ff */
[----:B------:R-:W-:-:S06]  /*08f0*/  IMAD.HI.U32 R6, R11, R17, R10 ;  /* 0x000000110b067227 */ /* 0x000fcc00078e000a */
[----:B------:R-:W-:-:S05]  /*0900*/  IMAD.HI.U32 R6, R6, R3, RZ ;  /* 0x0000000306067227 */ /* 0x000fca00078e00ff */
[----:B------:R-:W-:-:S05]  /*0910*/  IADD3 R6, PT, PT, -R6, RZ, RZ ;  /* 0x000000ff06067210 */ /* 0x000fca0007ffe1ff */
[----:B------:R-:W-:-:S05]  /*0920*/  IMAD R11, R8, R6, R3 ;  /* 0x00000006080b7224 */ /* 0x000fca00078e0203 */
[----:B------:R-:W-:-:S13]  /*0930*/  ISETP.GE.U32.AND P0, PT, R11, R8, PT ;  /* 0x000000080b00720c */ /* 0x000fda0003f06070 */
[----:B------:R-:W-:-:S05]  /*0940*/  @P0 IMAD.IADD R11, R11, 0x1, -R8 ;  /* 0x000000010b0b0824 */ /* 0x000fca00078e0a08 */
[----:B------:R-:W-:-:S13]  /*0950*/  ISETP.GE.U32.AND P0, PT, R11, R8, PT ;  /* 0x000000080b00720c */ /* 0x000fda0003f06070 */
[----:B------:R-:W-:Y:S01]  /*0960*/  @P0 IMAD.IADD R11, R11, 0x1, -R8 ;  /* 0x000000010b0b0824 */ /* 0x000fe200078e0a08 */
[----:B------:R-:W-:-:S04]  /*0970*/  @!P1 LOP3.LUT R11, RZ, R8, RZ, 0x33, !PT ;  /* 0x00000008ff0b9212 */ /* 0x000fc800078e33ff */
[----:B------:R-:W-:-:S04]  /*0980*/  ISETP.NE.U32.AND P0, PT, R11, RZ, PT ;  /* 0x000000ff0b00720c */ /* 0x000fc80003f05070 */
[----:B------:R-:W-:Y:S01]  /*0990*/  ISETP.NE.AND.EX P0, PT, RZ, RZ, PT, P0 ;  /* 0x000000ffff00720c */ /* 0x000fe20003f05300 */
[----:B------:R-:W-:-:S12]  /*09a0*/  BRA `(.L_x_10) ;  /* 0x0000000000207947 */ /* 0x000fd80003800000 */
.L_x_9:
[----:B------:R-:W-:Y:S01]  /*09b0*/  MOV R4, R3 ;  /* 0x0000000300047202 */ /* 0x000fe20000000f00 */
[----:B------:R-:W-:Y:S01]  /*09c0*/  IMAD.MOV.U32 R20, RZ, RZ, R5 ;  /* 0x000000ffff147224 */ /* 0x000fe200078e0005 */
[----:B------:R-:W-:Y:S01]  /*09d0*/  MOV R11, R9 ;  /* 0x00000009000b7202 */ /* 0x000fe20000000f00 */
[----:B------:R-:W-:Y:S01]  /*09e0*/  IMAD.MOV.U32 R10, RZ, RZ, R8 ;  /* 0x000000ffff0a7224 */ /* 0x000fe200078e0008 */
[----:B------:R-:W-:-:S07]  /*09f0*/  MOV R6, 0xa10 ;  /* 0x00000a1000067802 */ /* 0x000fce0000000f00 */
[----:B------:R-:W-:Y:S05]  /*0a00*/  CALL.REL.NOINC `($__internal_1_$__cuda_sm20_rem_u64) ;  /* 0x00000008002c7944 */ /* 0x000fea0003c00000 */
[----:B------:R-:W-:-:S04]  /*0a10*/  ISETP.NE.U32.AND P0, PT, R4, RZ, PT ;  /* 0x000000ff0400720c */ /* 0x000fc80003f05070 */
[----:B------:R-:W-:-:S13]  /*0a20*/  ISETP.NE.AND.EX P0, PT, R16, RZ, PT, P0 ;  /* 0x000000ff1000720c */ /* 0x000fda0003f05300 */
.L_x_10:
[----:B------:R-:W-:Y:S05]  /*0a30*/  @!P0 BRA `(.L_x_2) ;  /* 0x0000000000f08947 */ /* 0x000fea0003800000 */
[----:B------:R-:W-:-:S05]  /*0a40*/  IADD3 R19, P0, PT, R8, 0x2, RZ ;  /* 0x0000000208137810 */ /* 0x000fca0007f1e0ff */
[----:B------:R-:W-:-:S05]  /*0a50*/  IMAD.X R11, RZ, RZ, R9, P0 ;  /* 0x000000ffff0b7224 */ /* 0x000fca00000e0609 */
        /* <DEDUP_REMOVED lines=16> */
[----:B------:R-:W-:-:S04]  /*0b60*/  @P0 IADD3 R6, PT, PT, R6, -R19, RZ ;  /* 0x8000001306060210 */ /* 0x000fc80007ffe0ff */
[----:B------:R-:W-:-:S13]  /*0b70*/  ISETP.GE.U32.AND P0, PT, R6, R19, PT ;  /* 0x000000130600720c */ /* 0x000fda0003f06070 */
[----:B------:R-:W-:Y:S01]  /*0b80*/  @P0 IMAD.IADD R6, R6, 0x1, -R19 ;  /* 0x0000000106060824 */ /* 0x000fe200078e0a13 */
[----:B------:R-:W-:-:S04]  /*0b90*/  @!P1 LOP3.LUT R6, RZ, R19, RZ, 0x33, !PT ;  /* 0x00000013ff069212 */ /* 0x000fc800078e33ff */
[----:B------:R-:W-:-:S04]  /*0ba0*/  ISETP.NE.U32.AND P0, PT, R6, RZ, PT ;  /* 0x000000ff0600720c */ /* 0x000fc80003f05070 */
[----:B------:R-:W-:Y:S01]  /*0bb0*/  ISETP.NE.AND.EX P0, PT, RZ, RZ, PT, P0 ;  /* 0x000000ffff00720c */ /* 0x000fe20003f05300 */
[----:B------:R-:W-:-:S12]  /*0bc0*/  BRA `(.L_x_12) ;  /* 0x00000000001c7947 */ /* 0x000fd80003800000 */
.L_x_11:
[----:B------:R-:W-:Y:S01]  /*0bd0*/  IMAD.MOV.U32 R10, RZ, RZ, R19 ;  /* 0x000000ffff0a7224 */ /* 0x000fe200078e0013 */
[----:B------:R-:W-:Y:S01]  /*0be0*/  MOV R4, R3 ;  /* 0x0000000300047202 */ /* 0x000fe20000000f00 */
[----:B------:R-:W-:Y:S01]  /*0bf0*/  IMAD.MOV.U32 R20, RZ, RZ, R5 ;  /* 0x000000ffff147224 */ /* 0x000fe200078e0005 */
[----:B------:R-:W-:-:S07]  /*0c00*/  MOV R6, 0xc20 ;  /* 0x00000c2000067802 */ /* 0x000fce0000000f00 */
[----:B------:R-:W-:Y:S05]  /*0c10*/  CALL.REL.NOINC `($__internal_1_$__cuda_sm20_rem_u64) ;  /* 0x0000000400a87944 */ /* 0x000fea0003c00000 */
[----:B------:R-:W-:-:S04]  /*0c20*/  ISETP.NE.U32.AND P0, PT, R4, RZ, PT ;  /* 0x000000ff0400720c */ /* 0x000fc80003f05070 */
[----:B------:R-:W-:-:S13]  /*0c30*/  ISETP.NE.AND.EX P0, PT, R16, RZ, PT, P0 ;  /* 0x000000ff1000720c */ /* 0x000fda0003f05300 */
.L_x_12:
[----:B------:R-:W-:Y:S05]  /*0c40*/  @!P0 BRA `(.L_x_2) ;  /* 0x00000000006c8947 */ /* 0x000fea0003800000 */
[----:B------:R-:W-:-:S05]  /*0c50*/  IADD3 R8, P0, PT, R8, 0x6, RZ ;  /* 0x0000000608087810 */ /* 0x000fca0007f1e0ff */
[----:B------:R-:W-:Y:S02]  /*0c60*/  IMAD.X R9, RZ, RZ, R9, P0 ;  /* 0x000000ffff097224 */ /* 0x000fe400000e0609 */
[----:B------:R-:W-:-:S04]  /*0c70*/  IMAD.WIDE.U32 R10, R8, R8, RZ ;  /* 0x00000008080a7225 */ /* 0x000fc800078e00ff */
[----:B------:R-:W-:Y:S01]  /*0c80*/  IMAD R4, R9, R8, RZ ;  /* 0x0000000809047224 */ /* 0x000fe200078e02ff */
[----:B------:R-:W-:-:S03]  /*0c90*/  ISETP.GT.U32.AND P0, PT, R10, R3, PT ;  /* 0x000000030a00720c */ /* 0x000fc60003f04070 */
[----:B------:R-:W-:-:S05]  /*0ca0*/  IMAD R17, R8, R9, R4 ;  /* 0x0000000908117224 */ /* 0x000fca00078e0204 */
[----:B------:R-:W-:-:S04]  /*0cb0*/  IADD3 R10, PT, PT, R11, R17, RZ ;  /* 0x000000110b0a7210 */ /* 0x000fc80007ffe0ff */
[----:B------:R-:W-:-:S13]  /*0cc0*/  ISETP.GT.U32.AND.EX P0, PT, R10, R5, PT, P0 ;  /* 0x000000050a00720c */ /* 0x000fda0003f04100 */
[----:B------:R-:W-:Y:S05]  /*0cd0*/  @!P0 BRA `(.L_x_13) ;  /* 0xfffffff800d88947 */ /* 0x000fea000383ffff */
.L_x_8:
[----:B------:R-:W0:Y:S01]  /*0ce0*/  S2R R11, SR_LANEID ;  /* 0x00000000000b7919 */ /* 0x000e220000000000 */
[----:B------:R-:W-:Y:S01]  /*0cf0*/  VOTEU.ANY UR6, UPT, PT ;  /* 0x0000000000067886 */ /* 0x000fe200038e0100 */
[----:B------:R-:W1:Y:S01]  /*0d00*/  LDC.64 R8, c[0x4][0x8] ;  /* 0x01000200ff087b82 */ /* 0x000e620000000a00 */
[----:B------:R-:W0:Y:S08]  /*0d10*/  FLO.U32 R4, UR6 ;  /* 0x0000000600047d00 */ /* 0x000e3000080e0000 */
[----:B------:R-:W1:Y:S01]  /*0d20*/  POPC R17, UR6 ;  /* 0x0000000600117d09 */ /* 0x000e620008000000 */
[----:B0-----:R-:W-:Y:S01]  /*0d30*/  ISETP.EQ.U32.AND P0, PT, R4, R11, PT ;  /* 0x0000000b0400720c */ /* 0x001fe20003f02070 */
[----:B------:R-:W0:Y:S01]  /*0d40*/  S2R R6, SR_LTMASK ;  /* 0x0000000000067919 */ /* 0x000e220000003900 */
[----:B------:R-:W2:Y:S11]  /*0d50*/  LDC.64 R10, c[0x4][RZ] ;  /* 0x01000000ff0a7b82 */ /* 0x000eb60000000a00 */
[----:B-1----:R-:W3:Y:S01]  /*0d60*/  @P0 ATOMG.E.ADD.STRONG.GPU PT, R9, desc[UR4][R8.64], R17 ;  /* 0x80000011080909a8 */ /* 0x002ee200081ef104 */
[----:B0-----:R-:W-:-:S06]  /*0d70*/  LOP3.LUT R6, R6, UR6, RZ, 0xc0, !PT ;  /* 0x0000000606067c12 */ /* 0x001fcc000f8ec0ff */
[----:B------:R-:W0:Y:S01]  /*0d80*/  POPC R6, R6 ;  /* 0x0000000600067309 */ /* 0x000e220000000000 */
[----:B---3--:R1:W0:Y:S02]  /*0d90*/  SHFL.IDX PT, R15, R9, R4, 0x1f ;  /* 0x00001f04090f7589 */ /* 0x00822400000e0000 */
[----:B-1----:R-:W-:Y:S02]  /*0da0*/  IMAD.MOV.U32 R4, RZ, RZ, R3 ;  /* 0x000000ffff047224 */ /* 0x002fe400078e0003 */
[----:B0-----:R-:W-:-:S04]  /*0db0*/  IMAD.IADD R15, R15, 0x1, R6 ;  /* 0x000000010f0f7824 */ /* 0x001fc800078e0206 */
[----:B--2---:R-:W-:-:S05]  /*0dc0*/  IMAD.WIDE R10, R15, 0x10, R10 ;  /* 0x000000100f0a7825 */ /* 0x004fca00078e020a */
[----:B------:R0:W-:Y:S04]  /*0dd0*/  STG.E.64 desc[UR4][R10.64], R4 ;  /* 0x000000040a007986 */ /* 0x0001e8000c101b04 */
[----:B------:R0:W-:Y:S04]  /*0de0*/  STG.E desc[UR4][R10.64+0x8], R7 ;  /* 0x000008070a007986 */ /* 0x0001e8000c101904 */
[----:B------:R0:W5:Y:S02]  /*0df0*/  LDG.E.64 R14, desc[UR4][R12.64] ;  /* 0x000000040c0e7981 */ /* 0x000164000c1e1b00 */
.L_x_2:
[----:B------:R-:W-:-:S04]  /*0e00*/  IADD3 R3, P0, PT, R3, 0x2, RZ ;  /* 0x0000000203037810 */ /* 0x000fc80007f1e0ff */
[----:B0-----:R-:W-:Y:S02]  /*0e10*/  IADD3.X R5, PT, PT, RZ, R5, RZ, P0, !PT ;  /* 0x00000005ff057210 */ /* 0x001fe400007fe4ff */
[----:B-----5:R-:W-:-:S04]  /*0e20*/  ISETP.GT.U32.AND P0, PT, R3, R14, PT ;  /* 0x0000000e0300720c */ /* 0x020fc80003f04070 */
[----:B------:R-:W-:-:S13]  /*0e30*/  ISETP.GT.U32.AND.EX P0, PT, R5, R15, PT, P0 ;  /* 0x0000000f0500720c */ /* 0x000fda0003f04100 */
[----:B------:R-:W-:Y:S05]  /*0e40*/  @!P0 BRA `(.L_x_14) ;  /* 0xfffffff000b88947 */ /* 0x000fea000383ffff */
[----:B------:R-:W-:Y:S05]  /*0e50*/  EXIT ;  /* 0x000000000000794d */ /* 0x000fea0003800000 */
        .weak           $__internal_0_$__cuda_sm20_div_u64
        .type           $__internal_0_$__cuda_sm20_div_u64,@function
        .size           $__internal_0_$__cuda_sm20_div_u64,($__internal_1_$__cuda_sm20_rem_u64 - $__internal_0_$__cuda_sm20_div_u64)
$__internal_0_$__cuda_sm20_div_u64:
[----:B------:R-:W-:Y:S02]  /*0e60*/  IMAD.MOV.U32 R16, RZ, RZ, R3 ;  /* 0x000000ffff107224 */ /* 0x000fe400078e0003 */
[----:B------:R-:W-:-:S04]  /*0e70*/  IMAD.MOV.U32 R17, RZ, RZ, R5 ;  /* 0x000000ffff117224 */ /* 0x000fc800078e0005 */
[----:B------:R-:W0:Y:S08]  /*0e80*/  I2F.U64.RP R6, R16 ;  /* 0x0000001000067312 */ /* 0x000e300000309000 */
[----:B0-----:R-:W0:Y:S02]  /*0e90*/  MUFU.RCP R6, R6 ;  /* 0x0000000600067308 */ /* 0x001e240000001000 */
[----:B0-----:R-:W-:-:S06]  /*0ea0*/  IADD3 R8, PT, PT, R6, 0x1ffffffe, RZ ;  /* 0x1ffffffe06087810 */ /* 0x001fcc0007ffe0ff */
[----:B------:R-:W0:Y:S02]  /*0eb0*/  F2I.U64.TRUNC R8, R8 ;  /* 0x0000000800087311 */ /* 0x000e24000020d800 */
[----:B0-----:R-:W-:-:S04]  /*0ec0*/  IMAD.WIDE.U32 R10, R8, R3, RZ ;  /* 0x00000003080a7225 */ /* 0x001fc800078e00ff */
[----:B------:R-:W-:Y:S01]  /*0ed0*/  IMAD R11, R8, R5, R11 ;  /* 0x00000005080b7224 */ /* 0x000fe200078e020b */
[----:B------:R-:W-:-:S03]  /*0ee0*/  IADD3 R19, P0, PT, RZ, -R10, RZ ;  /* 0x8000000aff137210 */ /* 0x000fc60007f1e0ff */
[----:B------:R-:W-:Y:S02]  /*0ef0*/  IMAD R11, R9, R3, R11 ;  /* 0x00000003090b7224 */ /* 0x000fe400078e020b */
[----:B------:R-:W-:-:S04]  /*0f00*/  IMAD.HI.U32 R10, R8, R19, RZ ;  /* 0x00000013080a7227 */ /* 0x000fc800078e00ff */
[----:B------:R-:W-:Y:S02]  /*0f10*/  IMAD.X R21, RZ, RZ, ~R11, P0 ;  /* 0x000000ffff157224 */ /* 0x000fe400000e0e0b */
[----:B------:R-:W-:Y:S02]  /*0f20*/  IMAD.MOV.U32 R11, RZ, RZ, R8 ;  /* 0x000000ffff0b7224 */ /* 0x000fe400078e0008 */
[-C--:B------:R-:W-:Y:S02]  /*0f30*/  IMAD R17, R9, R21.reuse, RZ ;  /* 0x0000001509117224 */ /* 0x080fe400078e02ff */
[----:B------:R-:W-:-:S04]  /*0f40*/  IMAD.WIDE.U32 R10, P0, R8, R21, R10 ;  /* 0x00000015080a7225 */ /* 0x000fc8000780000a */
[----:B------:R-:W-:-:S04]  /*0f50*/  IMAD.HI.U32 R21, R9, R21, RZ ;  /* 0x0000001509157227 */ /* 0x000fc800078e00ff */
[----:B------:R-:W-:Y:S01]  /*0f60*/  IMAD.HI.U32 R10, P1, R9, R19, R10 ;  /* 0x00000013090a7227 */ /* 0x000fe2000782000a */
[----:B------:R-:W-:-:S04]  /*0f70*/  IADD3.X R6, PT, PT, R21, R9, RZ, P0, !PT ;  /* 0x0000000915067210 */ /* 0x000fc800007fe4ff */
[----:B------:R-:W-:-:S04]  /*0f80*/  IADD3 R11, P2, PT, R17, R10, RZ ;  /* 0x0000000a110b7210 */ /* 0x000fc80007f5e0ff */
[----:B------:R-:W-:Y:S01]  /*0f90*/  IADD3.X R6, PT, PT, RZ, RZ, R6, P2, P1 ;  /* 0x000000ffff067210 */ /* 0x000fe200017e2406 */
[----:B------:R-:W-:-:S04]  /*0fa0*/  IMAD.WIDE.U32 R8, R11, R3, RZ ;  /* 0x000000030b087225 */ /* 0x000fc800078e00ff */
[----:B------:R-:W-:Y:S01]  /*0fb0*/  IMAD R9, R11, R5, R9 ;  /* 0x000000050b097224 */ /* 0x000fe200078e0209 */
[----:B------:R-:W-:-:S03]  /*0fc0*/  IADD3 R17, P0, PT, RZ, -R8, RZ ;  /* 0x80000008ff117210 */ /* 0x000fc60007f1e0ff */
[----:B------:R-:W-:Y:S02]  /*0fd0*/  IMAD R9, R6, R3, R9 ;  /* 0x0000000306097224 */ /* 0x000fe400078e0209 */
[----:B------:R-:W-:-:S04]  /*0fe0*/  IMAD.HI.U32 R10, R11, R17, RZ ;  /* 0x000000110b0a7227 */ /* 0x000fc800078e00ff */
[----:B------:R-:W-:-:S04]  /*0ff0*/  IMAD.X R9, RZ, RZ, ~R9, P0 ;  /* 0x000000ffff097224 */ /* 0x000fc800000e0e09 */
[----:B------:R-:W-:-:S04]  /*1000*/  IMAD.WIDE.U32 R10, P0, R11, R9, R10 ;  /* 0x000000090b0a7225 */ /* 0x000fc8000780000a */
[C---:B------:R-:W-:Y:S02]  /*1010*/  IMAD R8, R6.reuse, R9, RZ ;  /* 0x0000000906087224 */ /* 0x040fe400078e02ff */
[----:B------:R-:W-:-:S04]  /*1020*/  IMAD.HI.U32 R11, P1, R6, R17, R10 ;  /* 0x00000011060b7227 */ /* 0x000fc8000782000a */
[----:B------:R-:W-:Y:S01]  /*1030*/  IMAD.HI.U32 R9, R6, R9, RZ ;  /* 0x0000000906097227 */ /* 0x000fe200078e00ff */
[----:B------:R-:W-:-:S03]  /*1040*/  IADD3 R11, P2, PT, R8, R11, RZ ;  /* 0x0000000b080b7210 */ /* 0x000fc60007f5e0ff */
[----:B------:R-:W-:Y:S02]  /*1050*/  IMAD.X R6, R9, 0x1, R6, P0 ;  /* 0x0000000109067824 */ /* 0x000fe400000e0606 */
[----:B------:R-:W-:Y:S02]  /*1060*/  HFMA2 R9, -RZ, RZ, 0, 0 ;  /* 0x00000000ff097431 */ /* 0x000fe400000001ff */
[----:B------:R-:W-:Y:S01]  /*1070*/  IMAD.HI.U32 R8, R11, R4, RZ ;  /* 0x000000040b087227 */ /* 0x000fe200078e00ff */
[----:B------:R-:W-:-:S05]  /*1080*/  IADD3.X R17, PT, PT, RZ, RZ, R6, P2, P1 ;  /* 0x000000ffff117210 */ /* 0x000fca00017e2406 */
[----:B------:R-:W-:-:S04]  /*1090*/  IMAD.HI.U32 R6, R17, R2, RZ ;  /* 0x0000000211067227 */ /* 0x000fc800078e00ff */
[----:B------:R-:W-:-:S04]  /*10a0*/  IMAD.WIDE.U32 R8, R11, R2, R8 ;  /* 0x000000020b087225 */ /* 0x000fc800078e0008 */
[C---:B------:R-:W-:Y:S02]  /*10b0*/  IMAD R11, R17.reuse, R2, RZ ;  /* 0x00000002110b7224 */ /* 0x040fe400078e02ff */
[----:B------:R-:W-:-:S04]  /*10c0*/  IMAD.HI.U32 R8, P0, R17, R4, R8 ;  /* 0x0000000411087227 */ /* 0x000fc80007800008 */
[----:B------:R-:W-:Y:S01]  /*10d0*/  IMAD.X R6, RZ, RZ, R6, P0 ;  /* 0x000000ffff067224 */ /* 0x000fe200000e0606 */
[----:B------:R-:W-:-:S05]  /*10e0*/  IADD3 R10, P1, PT, R11, R8, RZ ;  /* 0x000000080b0a7210 */ /* 0x000fca0007f3e0ff */
[----:B------:R-:W-:-:S04]  /*10f0*/  IMAD.WIDE.U32 R8, R10, R3, RZ ;  /* 0x000000030a087225 */ /* 0x000fc800078e00ff */
[----:B------:R-:W-:Y:S01]  /*1100*/  IMAD.X R6, RZ, RZ, R6, P1 ;  /* 0x000000ffff067224 */ /* 0x000fe200008e0606 */
[----:B------:R-:W-:Y:S01]  /*1110*/  IADD3 R8, P1, PT, -R8, R4, RZ ;  /* 0x0000000408087210 */ /* 0x000fe20007f3e1ff */
[----:B------:R-:W-:-:S03]  /*1120*/  IMAD R9, R10, R5, R9 ;  /* 0x000000050a097224 */ /* 0x000fc600078e0209 */
[-C--:B------:R-:W-:Y:S01]  /*1130*/  ISETP.GE.U32.AND P0, PT, R8, R3.reuse, PT ;  /* 0x000000030800720c */ /* 0x080fe20003f06070 */
[----:B------:R-:W-:-:S05]  /*1140*/  IMAD R9, R6, R3, R9 ;  /* 0x0000000306097224 */ /* 0x000fca00078e0209 */
[----:B------:R-:W-:Y:S02]  /*1150*/  IADD3.X R16, PT, PT, ~R9, R2, RZ, P1, !PT ;  /* 0x0000000209107210 */ /* 0x000fe40000ffe5ff */
[-C--:B------:R-:W-:Y:S02]  /*1160*/  IADD3 R2, P2, PT, -R3, R8.reuse, RZ ;  /* 0x0000000803027210 */ /* 0x080fe40007f5e1ff */
[----:B------:R-:W-:Y:S02]  /*1170*/  IADD3 R9, P1, PT, R10, 0x1, RZ ;  /* 0x000000010a097810 */ /* 0x000fe40007f3e0ff */
[C---:B------:R-:W-:Y:S01]  /*1180*/  ISETP.GE.U32.AND.EX P0, PT, R16.reuse, R5, PT, P0 ;  /* 0x000000051000720c */ /* 0x040fe20003f06100 */
[----:B------:R-:W-:Y:S02]  /*1190*/  IMAD.X R4, R16, 0x1, ~R5, P2 ;  /* 0x0000000110047824 */ /* 0x000fe400010e0e05 */
[----:B------:R-:W-:Y:S01]  /*11a0*/  IMAD.X R11, RZ, RZ, R6, P1 ;  /* 0x000000ffff0b7224 */ /* 0x000fe200008e0606 */
[----:B------:R-:W-:Y:S01]  /*11b0*/  SEL R2, R2, R8, P0 ;  /* 0x0000000802027207 */ /* 0x000fe20000000000 */
[----:B------:R-:W-:Y:S01]  /*11c0*/  IMAD.MOV.U32 R8, RZ, RZ, R0 ;  /* 0x000000ffff087224 */ /* 0x000fe200078e0000 */
[----:B------:R-:W-:-:S02]  /*11d0*/  SEL R9, R9, R10, P0 ;  /* 0x0000000a09097207 */ /* 0x000fc40000000000 */
[----:B------:R-:W-:Y:S02]  /*11e0*/  SEL R4, R4, R16, P0 ;  /* 0x0000001004047207 */ /* 0x000fe40000000000 */
[----:B------:R-:W-:Y:S02]  /*11f0*/  SEL R11, R11, R6, P0 ;  /* 0x000000060b0b7207 */ /* 0x000fe40000000000 */
[----:B------:R-:W-:Y:S02]  /*1200*/  ISETP.GE.U32.AND P0, PT, R2, R3, PT ;  /* 0x000000030200720c */ /* 0x000fe40003f06070 */
[----:B------:R-:W-:Y:S02]  /*1210*/  IADD3 R2, P2, PT, R9, 0x1, RZ ;  /* 0x0000000109027810 */ /* 0x000fe40007f5e0ff */
[----:B------:R-:W-:Y:S02]  /*1220*/  ISETP.GE.U32.AND.EX P0, PT, R4, R5, PT, P0 ;  /* 0x000000050400720c */ /* 0x000fe40003f06100 */
[----:B------:R-:W-:-:S02]  /*1230*/  ISETP.NE.U32.AND P1, PT, R3, RZ, PT ;  /* 0x000000ff0300720c */ /* 0x000fc40003f25070 */
[----:B------:R-:W-:Y:S02]  /*1240*/  IADD3.X R4, PT, PT, RZ, R11, RZ, P2, !PT ;  /* 0x0000000bff047210 */ /* 0x000fe400017fe4ff */
[----:B------:R-:W-:Y:S01]  /*1250*/  SEL R2, R2, R9, P0 ;  /* 0x0000000902027207 */ /* 0x000fe20000000000 */
[----:B------:R-:W-:Y:S01]  /*1260*/  IMAD.MOV.U32 R9, RZ, RZ, 0x0 ;  /* 0x00000000ff097424 */ /* 0x000fe200078e00ff */
[----:B------:R-:W-:Y:S02]  /*1270*/  ISETP.NE.AND.EX P1, PT, R5, RZ, PT, P1 ;  /* 0x000000ff0500720c */ /* 0x000fe40003f25310 */
[----:B------:R-:W-:Y:S02]  /*1280*/  SEL R4, R4, R11, P0 ;  /* 0x0000000b04047207 */ /* 0x000fe40000000000 */
[----:B------:R-:W-:Y:S02]  /*1290*/  SEL R2, R2, 0xffffffff, P1 ;  /* 0xffffffff02027807 */ /* 0x000fe40000800000 */
[----:B------:R-:W-:Y:S01]  /*12a0*/  SEL R4, R4, 0xffffffff, P1 ;  /* 0xffffffff04047807 */ /* 0x000fe20000800000 */
[----:B------:R-:W-:Y:S06]  /*12b0*/  RET.REL.NODEC R8 `(_Z17findPrimesInRangePyS_y) ;  /* 0xffffffec08507950 */ /* 0x000fec0003c3ffff */
        .weak           $__internal_1_$__cuda_sm20_rem_u64
        .type           $__internal_1_$__cuda_sm20_rem_u64,@function
        .size           $__internal_1_$__cuda_sm20_rem_u64,(.L_x_17 - $__internal_1_$__cuda_sm20_rem_u64)
$__internal_1_$__cuda_sm20_rem_u64:
        /* <DEDUP_REMOVED lines=23> */
[----:B------:R-:W-:Y:S01]  /*1430*/  IMAD.X R16, RZ, RZ, ~R17, P0 ;  /* 0x000000ffff107224 */ /* 0x000fe200000e0e11 */
[----:B------:R-:W-:-:S03]  /*1440*/  MOV R17, RZ ;  /* 0x000000ff00117202 */ /* 0x000fc60000000f00 */
[----:B------:R-:W-:-:S04]  /*1450*/  IMAD.WIDE.U32 R18, P0, R19, R16, R18 ;  /* 0x0000001013127225 */ /* 0x000fc80007800012 */
[C---:B------:R-:W-:Y:S02]  /*1460*/  IMAD R22, R21.reuse, R16, RZ ;  /* 0x0000001015167224 */ /* 0x040fe400078e02ff */
[----:B------:R-:W-:-:S04]  /*1470*/  IMAD.HI.U32 R19, P1, R21, R23, R18 ;  /* 0x0000001715137227 */ /* 0x000fc80007820012 */
[----:B------:R-:W-:Y:S01]  /*1480*/  IMAD.HI.U32 R16, R21, R16, RZ ;  /* 0x0000001015107227 */ /* 0x000fe200078e00ff */
[----:B------:R-:W-:-:S03]  /*1490*/  IADD3 R19, P2, PT, R22, R19, RZ ;  /* 0x0000001316137210 */ /* 0x000fc60007f5e0ff */
[----:B------:R-:W-:Y:S02]  /*14a0*/  IMAD.X R21, R16, 0x1, R21, P0 ;  /* 0x0000000110157824 */ /* 0x000fe400000e0615 */
[----:B------:R-:W-:-:S03]  /*14b0*/  IMAD.HI.U32 R16, R19, R4, RZ ;  /* 0x0000000413107227 */ /* 0x000fc600078e00ff */
[----:B------:R-:W-:Y:S01]  /*14c0*/  IADD3.X R21, PT, PT, RZ, RZ, R21, P2, P1 ;  /* 0x000000ffff157210 */ /* 0x000fe200017e2415 */
[----:B------:R-:W-:-:S04]  /*14d0*/  IMAD.WIDE.U32 R16, R19, R20, R16 ;  /* 0x0000001413107225 */ /* 0x000fc800078e0010 */
[C---:B------:R-:W-:Y:S02]  /*14e0*/  IMAD R19, R21.reuse, R20, RZ ;  /* 0x0000001415137224 */ /* 0x040fe400078e02ff */
[----:B------:R-:W-:-:S04]  /*14f0*/  IMAD.HI.U32 R16, P0, R21, R4, R16 ;  /* 0x0000000415107227 */ /* 0x000fc80007800010 */
[----:B------:R-:W-:Y:S01]  /*1500*/  IMAD.HI.U32 R18, R21, R20, RZ ;  /* 0x0000001415127227 */ /* 0x000fe200078e00ff */
[----:B------:R-:W-:-:S03]  /*1510*/  IADD3 R19, P1, PT, R19, R16, RZ ;  /* 0x0000001013137210 */ /* 0x000fc60007f3e0ff */
[----:B------:R-:W-:Y:S02]  /*1520*/  IMAD.X R18, RZ, RZ, R18, P0 ;  /* 0x000000ffff127224 */ /* 0x000fe400000e0612 */
[----:B------:R-:W-:-:S04]  /*1530*/  IMAD.WIDE.U32 R16, R19, R10, RZ ;  /* 0x0000000a13107225 */ /* 0x000fc800078e00ff */
[----:B------:R-:W-:Y:S01]  /*1540*/  IMAD.X R21, RZ, RZ, R18, P1 ;  /* 0x000000ffff157224 */ /* 0x000fe200008e0612 */
[----:B------:R-:W-:Y:S01]  /*1550*/  IADD3 R23, P1, PT, -R16, R4, RZ ;  /* 0x0000000410177210 */ /* 0x000fe20007f3e1ff */
[----:B------:R-:W-:-:S03]  /*1560*/  IMAD R19, R19, R11, R17 ;  /* 0x0000000b13137224 */ /* 0x000fc600078e0211 */
[-C--:B------:R-:W-:Y:S01]  /*1570*/  ISETP.GE.U32.AND P0, PT, R23, R10.reuse, PT ;  /* 0x0000000a1700720c */ /* 0x080fe20003f06070 */
[----:B------:R-:W-:-:S05]  /*1580*/  IMAD R19, R21, R10, R19 ;  /* 0x0000000a15137224 */ /* 0x000fca00078e0213 */
[----:B------:R-:W-:Y:S02]  /*1590*/  IADD3.X R4, PT, PT, ~R19, R20, RZ, P1, !PT ;  /* 0x0000001413047210 */ /* 0x000fe40000ffe5ff */
[----:B------:R-:W-:Y:S02]  /*15a0*/  IADD3 R17, P1, PT, -R10, R23, RZ ;  /* 0x000000170a117210 */ /* 0x000fe40007f3e1ff */
[----:B------:R-:W-:-:S03]  /*15b0*/  ISETP.GE.U32.AND.EX P0, PT, R4, R11, PT, P0 ;  /* 0x0000000b0400720c */ /* 0x000fc60003f06100 */
[--C-:B------:R-:W-:Y:S01]  /*15c0*/  IMAD.X R18, R4, 0x1, ~R11.reuse, P1 ;  /* 0x0000000104127824 */ /* 0x100fe200008e0e0b */
[----:B------:R-:W-:Y:S02]  /*15d0*/  SEL R17, R17, R23, P0 ;  /* 0x0000001711117207 */ /* 0x000fe40000000000 */
[----:B------:R-:W-:Y:S02]  /*15e0*/  ISETP.NE.U32.AND P1, PT, R10, RZ, PT ;  /* 0x000000ff0a00720c */ /* 0x000fe40003f25070 */
[----:B------:R-:W-:Y:S02]  /*15f0*/  SEL R18, R18, R4, P0 ;  /* 0x0000000412127207 */ /* 0x000fe40000000000 */
[----:B------:R-:W-:Y:S02]  /*1600*/  IADD3 R4, P2, PT, -R10, R17, RZ ;  /* 0x000000110a047210 */ /* 0x000fe40007f5e1ff */
[----:B------:R-:W-:Y:S02]  /*1610*/  ISETP.GE.U32.AND P0, PT, R17, R10, PT ;  /* 0x0000000a1100720c */ /* 0x000fe40003f06070 */
[----:B------:R-:W-:Y:S01]  /*1620*/  ISETP.NE.AND.EX P1, PT, R11, RZ, PT, P1 ;  /* 0x000000ff0b00720c */ /* 0x000fe20003f25310 */
[C---:B------:R-:W-:Y:S01]  /*1630*/  IMAD.X R16, R18.reuse, 0x1, ~R11, P2 ;  /* 0x0000000112107824 */ /* 0x040fe200010e0e0b */
[----:B------:R-:W-:Y:S01]  /*1640*/  ISETP.GE.U32.AND.EX P0, PT, R18, R11, PT, P0 ;  /* 0x0000000b1200720c */ /* 0x000fe20003f06100 */
[----:B------:R-:W-:Y:S01]  /*1650*/  IMAD.MOV.U32 R11, RZ, RZ, 0x0 ;  /* 0x00000000ff0b7424 */ /* 0x000fe200078e00ff */
[----:B------:R-:W-:-:S02]  /*1660*/  MOV R10, R6 ;  /* 0x00000006000a7202 */ /* 0x000fc40000000f00 */
[----:B------:R-:W-:Y:S02]  /*1670*/  SEL R4, R4, R17, P0 ;  /* 0x0000001104047207 */ /* 0x000fe40000000000 */
[----:B------:R-:W-:Y:S02]  /*1680*/  SEL R16, R16, R18, P0 ;  /* 0x0000001210107207 */ /* 0x000fe40000000000 */
[----:B------:R-:W-:Y:S02]  /*1690*/  SEL R4, R4, 0xffffffff, P1 ;  /* 0xffffffff04047807 */ /* 0x000fe40000800000 */
[----:B------:R-:W-:Y:S01]  /*16a0*/  SEL R16, R16, 0xffffffff, P1 ;  /* 0xffffffff10107807 */ /* 0x000fe20000800000 */
[----:B------:R-:W-:Y:S06]  /*16b0*/  RET.REL.NODEC R10 `(_Z17findPrimesInRangePyS_y) ;  /* 0xffffffe80a507950 */ /* 0x000fec0003c3ffff */
.L_x_15:
[----:B------:R-:W-:-:S00]  /*16c0*/  BRA `(.L_x_15) ;  /* 0xfffffffc00fc7947 */ /* 0x000fc0000383ffff */
[----:B------:R-:W-:-:S00]  /*16d0*/  NOP ;  /* 0x0000000000007918 */ /* 0x000fc00000000000 */
        /* <DEDUP_REMOVED lines=10> */
.L_x_17:


//--------------------- .nv.shared.reserved.0     --------------------------
	.section	.nv.shared.reserved.0,"aw",@nobits
	.weak		__nv_reservedSMEM_offset_0_alias
	.size		__nv_reservedSMEM_offset_0_alias, 0, 64
	.other		__nv_reservedSMEM_offset_0_alias,@"STO_CUDA_RESERVED_SHARED STV_DEFAULT"
__nv_reservedSMEM_offset_0_alias:
	.zero		0
	.zero		64


//--------------------- .nv.global                --------------------------
	.section	.nv.global,"aw",@nobits
	.align	8
.nv.global:
	.type		d_primes,@object
	.size		d_primes,(d_primes_count - d_primes)
d_primes:
	.zero		1600
	.type		d_primes_count,@object
	.size		d_primes_count,(.L_1 - d_primes_count)
d_primes_count:
	.zero		4
.L_1:


//--------------------- .nv.constant0._Z17findPrimesInRangePyS_y --------------------------
	.section	.nv.constant0._Z17findPrimesInRangePyS_y,"a",@progbits
	.sectionflags	@""
	.align	4
.nv.constant0._Z17findPrimesInRangePyS_y:
	.zero		920


//--------------------- SYMBOLS --------------------------

	.type		.nv.reservedSmem.offset0,@object
	.size		.nv.reservedSmem.offset0,0x4
